	.headerflags	@"EF_CUDA_TEXMODE_UNIFIED EF_CUDA_64BIT_ADDRESS EF_CUDA_ACCELERATORS EF_CUDA_SM90 EF_CUDA_VIRTUAL_SM(EF_CUDA_SM90)"
	.elftype	@"ET_EXEC"


//--------------------- .nv.info                  --------------------------
	.section	.nv.info,"",@"SHT_CUDA_INFO"
	.align	4


	//----- nvinfo : EIATTR_REGCOUNT
	.align		4
        /*0000*/ 	.byte	0x04, 0x2f
        /*0002*/ 	.short	(.L_1 - .L_0)
	.align		4
.L_0:
        /*0004*/ 	.word	index@(triton_poi_fused_threshold_backward_7)
        /*0008*/ 	.word	0x00000019


	//----- nvinfo : EIATTR_MIN_STACK_SIZE
	.align		4
.L_1:
        /*000c*/ 	.byte	0x04, 0x12
        /*000e*/ 	.short	(.L_3 - .L_2)
	.align		4
.L_2:
        /*0010*/ 	.word	index@(triton_poi_fused_threshold_backward_7)
        /*0014*/ 	.word	0x00000000


	//----- nvinfo : EIATTR_FRAME_SIZE
	.align		4
.L_3:
        /*0018*/ 	.byte	0x04, 0x11
        /*001a*/ 	.short	(.L_5 - .L_4)
	.align		4
.L_4:
        /*001c*/ 	.word	index@(triton_poi_fused_threshold_backward_7)
        /*0020*/ 	.word	0x00000000


	//----- nvinfo : EIATTR_MIN_STACK_SIZE
	.align		4
.L_5:
        /*0024*/ 	.byte	0x04, 0x12
        /*0026*/ 	.short	(.L_7 - .L_6)
	.align		4
.L_6:
        /*0028*/ 	.word	index@(triton_poi_fused_threshold_backward_7)
        /*002c*/ 	.word	0x00000000
.L_7:


//--------------------- .nv.info.triton_poi_fused_threshold_backward_7 --------------------------
	.section	.nv.info.triton_poi_fused_threshold_backward_7,"",@"SHT_CUDA_INFO"
	.sectionflags	@""
	.align	4


	//----- nvinfo : EIATTR_CUDA_API_VERSION
	.align		4
        /*0000*/ 	.byte	0x04, 0x37
        /*0002*/ 	.short	(.L_9 - .L_8)
.L_8:
        /*0004*/ 	.word	0x0000007c


	//----- nvinfo : EIATTR_KPARAM_INFO
	.align		4
.L_9:
        /*0008*/ 	.byte	0x04, 0x17
        /*000a*/ 	.short	(.L_11 - .L_10)
.L_10:
        /*000c*/ 	.word	0x00000000
        /*0010*/ 	.short	0x0003
        /*0012*/ 	.short	0x0014
        /*0014*/ 	.byte	0x00, 0xf0, 0x11, 0x00


	//----- nvinfo : EIATTR_KPARAM_INFO
	.align		4
.L_11:
        /*0018*/ 	.byte	0x04, 0x17
        /*001a*/ 	.short	(.L_13 - .L_12)
.L_12:
        /*001c*/ 	.word	0x00000000
        /*0020*/ 	.short	0x0002
        /*0022*/ 	.short	0x0010
        /*0024*/ 	.byte	0x00, 0xf0, 0x11, 0x00


	//----- nvinfo : EIATTR_KPARAM_INFO
	.align		4
.L_13:
        /*0028*/ 	.byte	0x04, 0x17
        /*002a*/ 	.short	(.L_15 - .L_14)
.L_14:
        /*002c*/ 	.word	0x00000000
        /*0030*/ 	.short	0x0001
        /*0032*/ 	.short	0x0008
        /*0034*/ 	.byte	0x00, 0xf4, 0x21, 0x00


	//----- nvinfo : EIATTR_KPARAM_INFO
	.align		4
.L_15:
        /*0038*/ 	.byte	0x04, 0x17
        /*003a*/ 	.short	(.L_17 - .L_16)
.L_16:
        /*003c*/ 	.word	0x00000000
        /*0040*/ 	.short	0x0000
        /*0042*/ 	.short	0x0000
        /*0044*/ 	.byte	0x00, 0xf4, 0x21, 0x00


	//----- nvinfo : EIATTR_SPARSE_MMA_MASK
	.align		4
.L_17:
        /*0048*/ 	.byte	0x03, 0x50
        /*004a*/ 	.short	0x0000


	//----- nvinfo : EIATTR_MAXREG_COUNT
	.align		4
        /*004c*/ 	.byte	0x03, 0x1b
        /*004e*/ 	.short	0x00ff


	//----- nvinfo : EIATTR_EXIT_INSTR_OFFSETS
	.align		4
        /*0050*/ 	.byte	0x04, 0x1c
        /*0052*/ 	.short	(.L_19 - .L_18)


	//   ....[0]....
.L_18:
        /*0054*/ 	.word	0x000006e0


	//   ....[1]....
        /*0058*/ 	.word	0x00000700


	//----- nvinfo : EIATTR_REQNTID
	.align		4
.L_19:
        /*005c*/ 	.byte	0x04, 0x10
        /*005e*/ 	.short	(.L_21 - .L_20)
.L_20:
        /*0060*/ 	.word	0x00000080
        /*0064*/ 	.word	0x00000001
        /*0068*/ 	.word	0x00000001


	//----- nvinfo : EIATTR_CBANK_PARAM_SIZE
	.align		4
.L_21:
        /*006c*/ 	.byte	0x03, 0x19
        /*006e*/ 	.short	0x0018


	//----- nvinfo : EIATTR_PARAM_CBANK
	.align		4
        /*0070*/ 	.byte	0x04, 0x0a
        /*0072*/ 	.short	(.L_23 - .L_22)
	.align		4
.L_22:
        /*0074*/ 	.word	index@(.nv.constant0.triton_poi_fused_threshold_backward_7)
        /*0078*/ 	.short	0x0210
        /*007a*/ 	.short	0x0018


	//----- nvinfo : EIATTR_SW_WAR
	.align		4
.L_23:
        /*007c*/ 	.byte	0x04, 0x36
        /*007e*/ 	.short	(.L_25 - .L_24)
.L_24:
        /*0080*/ 	.word	0x00000008
.L_25:


//--------------------- .nv.callgraph             --------------------------
	.section	.nv.callgraph,"",@"SHT_CUDA_CALLGRAPH"
	.align	4
	.sectionentsize	8
	.align		4
        /*0000*/ 	.word	0x00000000
	.align		4
        /*0004*/ 	.word	0xffffffff
	.align		4
        /*0008*/ 	.word	0x00000000
	.align		4
        /*000c*/ 	.word	0xfffffffe
	.align		4
        /*0010*/ 	.word	0x00000000
	.align		4
        /*0014*/ 	.word	0xfffffffd
	.align		4
        /*0018*/ 	.word	0x00000000
	.align		4
        /*001c*/ 	.word	0xfffffffc


//--------------------- .text.triton_poi_fused_threshold_backward_7 --------------------------
	.section	.text.triton_poi_fused_threshold_backward_7,"ax",@progbits
	.sectionflags	@"SHF_BARRIERS=1"
	.align	128
        .global         triton_poi_fused_threshold_backward_7
        .type           triton_poi_fused_threshold_backward_7,@function
        .size           triton_poi_fused_threshold_backward_7,(.L_x_1 - triton_poi_fused_threshold_backward_7)
        .other          triton_poi_fused_threshold_backward_7,@"STO_CUDA_ENTRY STV_DEFAULT"
triton_poi_fused_threshold_backward_7:
.text.triton_poi_fused_threshold_backward_7:
[----:B------:R-:W0:Y:S02]  /*0000*/  LDC R1, c[0x0][0x28] ;  /* 0x00000a00ff017b82 */ /* 0x000e240000000800 */
[----:B------:R-:W1:Y:S01]  /*0010*/  S2R R2, SR_TID.X ;  /* 0x0000000000027919 */ /* 0x000e620000002100 */
[----:B------:R-:W2:Y:S01]  /*0020*/  LDC.64 R4, c[0x0][0x210] ;  /* 0x00008400ff047b82 */ /* 0x000ea20000000a00 */
[----:B------:R-:W-:Y:S01]  /*0030*/  ULDC.64 UR6, c[0x0][0x208] ;  /* 0x0000820000067ab9 */ /* 0x000fe20000000a00 */
[----:B------:R-:W3:Y:S01]  /*0040*/  S2R R3, SR_CTAID.Y ;  /* 0x0000000000037919 */ /* 0x000ee20000002600 */
[----:B------:R-:W4:Y:S01]  /*0050*/  S2R R0, SR_CTAID.X ;  /* 0x0000000000007919 */ /* 0x000f220000002500 */
[----:B-1----:R-:W-:Y:S01]  /*0060*/  SHF.R.U32.HI R14, RZ, 0x3, R2 ;  /* 0x00000003ff0e7819 */ /* 0x002fe20000011602 */
[----:B------:R-:W-:Y:S02]  /*0070*/  IMAD.SHL.U32 R7, R2, 0x4, RZ ;  /* 0x0000000402077824 */ /* 0x000fe400078e00ff */
[----:B---3--:R-:W-:Y:S01]  /*0080*/  IMAD.SHL.U32 R3, R3, 0x20, RZ ;  /* 0x0000002003037824 */ /* 0x008fe200078e00ff */
[----:B------:R-:W-:Y:S01]  /*0090*/  SGXT.U32 R14, R14, 0x4 ;  /* 0x000000040e0e781a */ /* 0x000fe20000000000 */
[----:B----4-:R-:W-:-:S03]  /*00a0*/  IMAD.SHL.U32 R0, R0, 0x20, RZ ;  /* 0x0000002000007824 */ /* 0x010fc600078e00ff */
[----:B------:R-:W-:Y:S02]  /*00b0*/  LOP3.LUT R6, R3, R14, RZ, 0xfc, !PT ;  /* 0x0000000e03067212 */ /* 0x000fe400078efcff */
[----:B------:R-:W-:Y:S02]  /*00c0*/  LOP3.LUT R7, R0, 0x1c, R7, 0xf8, !PT ;  /* 0x0000001c00077812 */ /* 0x000fe400078ef807 */
[----:B------:R-:W-:-:S03]  /*00d0*/  ISETP.GE.AND P0, PT, R6, 0x1100, PT ;  /* 0x000011000600780c */ /* 0x000fc60003f06270 */
[----:B------:R-:W-:Y:S01]  /*00e0*/  IMAD R9, R6, 0x1000, R7 ;  /* 0x0000100006097824 */ /* 0x000fe200078e0207 */
[----:B------:R-:W-:-:S03]  /*00f0*/  LOP3.LUT R6, R3, 0x10, R14, 0xfe, !PT ;  /* 0x0000001003067812 */ /* 0x000fc600078efe0e */
[----:B--2---:R-:W-:Y:S01]  /*0100*/  IMAD.WIDE R8, R9, 0x4, R4 ;  /* 0x0000000409087825 */ /* 0x004fe200078e0204 */
[----:B------:R-:W-:-:S03]  /*0110*/  ISETP.GE.AND P1, PT, R6, 0x1100, PT ;  /* 0x000011000600780c */ /* 0x000fc60003f26270 */
[----:B------:R-:W-:Y:S02]  /*0120*/  IMAD R7, R6, 0x1000, R7 ;  /* 0x0000100006077824 */ /* 0x000fe400078e0207 */
[----:B------:R-:W2:Y:S02]  /*0130*/  @!P0 LDG.E.EL.128 R8, desc[UR6][R8.64] ;  /* 0x0000000608088981 */ /* 0x000ea4000c2e1d00 */
[----:B------:R-:W-:-:S06]  /*0140*/  IMAD.WIDE R4, R7, 0x4, R4 ;  /* 0x0000000407047825 */ /* 0x000fcc00078e0204 */
[----:B------:R-:W3:Y:S01]  /*0150*/  @!P1 LDG.E.EL.128 R4, desc[UR6][R4.64] ;  /* 0x0000000604049981 */ /* 0x000ee2000c2e1d00 */
[----:B------:R-:W1:Y:S01]  /*0160*/  S2UR UR5, SR_CgaCtaId ;  /* 0x00000000000579c3 */ /* 0x000e620000008800 */
[C---:B------:R-:W-:Y:S01]  /*0170*/  IMAD.SHL.U32 R13, R2.reuse, 0x2, RZ ;  /* 0x00000002020d7824 */ /* 0x040fe200078e00ff */
[----:B------:R-:W-:Y:S01]  /*0180*/  UMOV UR4, 0x400 ;  /* 0x0000040000047882 */ /* 0x000fe20000000000 */
[C---:B------:R-:W-:Y:S02]  /*0190*/  IMAD.SHL.U32 R12, R2.reuse, 0x8, RZ ;  /* 0x00000008020c7824 */ /* 0x040fe400078e00ff */
[----:B------:R-:W-:Y:S01]  /*01a0*/  IMAD.SHL.U32 R15, R2, 0x80, RZ ;  /* 0x00000080020f7824 */ /* 0x000fe200078e00ff */
[----:B------:R-:W-:Y:S02]  /*01b0*/  LOP3.LUT R16, R13, 0xf8, RZ, 0xc0, !PT ;  /* 0x000000f80d107812 */ /* 0x000fe400078ec0ff */
[----:B------:R-:W-:Y:S02]  /*01c0*/  LOP3.LUT R13, R12, 0x3f8, RZ, 0xc0, !PT ;  /* 0x000003f80c0d7812 */ /* 0x000fe400078ec0ff */
[----:B------:R-:W-:-:S02]  /*01d0*/  LOP3.LUT R15, R15, 0x380, RZ, 0xc0, !PT ;  /* 0x000003800f0f7812 */ /* 0x000fc400078ec0ff */
[----:B------:R-:W-:Y:S02]  /*01e0*/  LOP3.LUT R3, R3, 0x18, R12, 0xf8, !PT ;  /* 0x0000001803037812 */ /* 0x000fe400078ef80c */
[----:B------:R-:W-:Y:S01]  /*01f0*/  LOP3.LUT R14, R15, R14, RZ, 0xfc, !PT ;  /* 0x0000000e0f0e7212 */ /* 0x000fe200078efcff */
[----:B-1----:R-:W-:-:S06]  /*0200*/  UPRMT UR4, UR5, 0x654, UR4 ;  /* 0x0000065405047896 */ /* 0x002fcc0008000004 */
[----:B------:R-:W-:Y:S02]  /*0210*/  IADD3 R13, R13, UR4, R16 ;  /* 0x000000040d0d7c10 */ /* 0x000fe4000fffe010 */
[----:B------:R-:W-:-:S04]  /*0220*/  LOP3.LUT R16, R15, 0x60, RZ, 0xfc, !PT ;  /* 0x000000600f107812 */ /* 0x000fc800078efcff */
[----:B------:R-:W-:-:S05]  /*0230*/  LEA.HI R19, R16, UR4, RZ, 0x1e ;  /* 0x0000000410137c11 */ /* 0x000fca000f8ff0ff */
[----:B------:R-:W-:Y:S01]  /*0240*/  IMAD.IADD R19, R14, 0x1, R19 ;  /* 0x000000010e137824 */ /* 0x000fe200078e0213 */
[----:B--2---:R-:W-:Y:S02]  /*0250*/  FSETP.GTU.AND P2, PT, R8, RZ, !P0 ;  /* 0x000000ff0800720b */ /* 0x004fe4000474c000 */
[----:B------:R-:W-:Y:S02]  /*0260*/  FSETP.GTU.AND P4, PT, R10, RZ, !P0 ;  /* 0x000000ff0a00720b */ /* 0x000fe4000478c000 */
[----:B------:R-:W-:Y:S02]  /*0270*/  LOP3.LUT R8, R15, 0x20, RZ, 0xfc, !PT ;  /* 0x000000200f087812 */ /* 0x000fe400078efcff */
[----:B------:R-:W-:Y:S02]  /*0280*/  FSETP.GTU.AND P3, PT, R9, RZ, !P0 ;  /* 0x000000ff0900720b */ /* 0x000fe4000476c000 */
[C---:B------:R-:W-:Y:S02]  /*0290*/  LOP3.LUT R10, R15.reuse, 0x40, RZ, 0xfc, !PT ;  /* 0x000000400f0a7812 */ /* 0x040fe400078efcff */
[----:B------:R-:W-:-:S02]  /*02a0*/  LEA.HI R9, R15, UR4, RZ, 0x1e ;  /* 0x000000040f097c11 */ /* 0x000fc4000f8ff0ff */
[----:B------:R-:W-:Y:S02]  /*02b0*/  LEA.HI R15, R8, UR4, RZ, 0x1e ;  /* 0x00000004080f7c11 */ /* 0x000fe4000f8ff0ff */
[----:B------:R-:W-:Y:S01]  /*02c0*/  LEA.HI R17, R10, UR4, RZ, 0x1e ;  /* 0x000000040a117c11 */ /* 0x000fe2000f8ff0ff */
[C---:B------:R-:W-:Y:S01]  /*02d0*/  IMAD.IADD R8, R14.reuse, 0x1, R9 ;  /* 0x000000010e087824 */ /* 0x040fe200078e0209 */
[----:B------:R-:W-:Y:S01]  /*02e0*/  SEL R16, RZ, 0x1, P4 ;  /* 0x00000001ff107807 */ /* 0x000fe20002000000 */
[C---:B------:R-:W-:Y:S01]  /*02f0*/  IMAD.IADD R15, R14.reuse, 0x1, R15 ;  /* 0x000000010e0f7824 */ /* 0x040fe200078e020f */
[----:B------:R-:W-:Y:S01]  /*0300*/  FSETP.GTU.AND P0, PT, R11, RZ, !P0 ;  /* 0x000000ff0b00720b */ /* 0x000fe2000470c000 */
[----:B------:R-:W-:Y:S01]  /*0310*/  IMAD.IADD R17, R14, 0x1, R17 ;  /* 0x000000010e117824 */ /* 0x000fe200078e0211 */
[----:B------:R-:W-:Y:S01]  /*0320*/  SEL R9, RZ, 0x1, P2 ;  /* 0x00000001ff097807 */ /* 0x000fe20001000000 */
[----:B------:R-:W-:Y:S01]  /*0330*/  ULDC.64 UR4, c[0x0][0x218] ;  /* 0x0000860000047ab9 */ /* 0x000fe20000000a00 */
[----:B------:R-:W-:-:S02]  /*0340*/  SEL R10, RZ, 0x1, P3 ;  /* 0x00000001ff0a7807 */ /* 0x000fc40001800000 */
[----:B---3--:R-:W-:Y:S01]  /*0350*/  FSETP.GTU.AND P4, PT, R4, RZ, !P1 ;  /* 0x000000ff0400720b */ /* 0x008fe20004f8c000 */
[----:B------:R1:W-:Y:S01]  /*0360*/  STS.U8 [R8], R9 ;  /* 0x0000000908007388 */ /* 0x0003e20000000000 */
[----:B------:R-:W-:Y:S02]  /*0370*/  FSETP.GTU.AND P3, PT, R5, RZ, !P1 ;  /* 0x000000ff0500720b */ /* 0x000fe40004f6c000 */
[----:B------:R-:W-:Y:S01]  /*0380*/  FSETP.GTU.AND P2, PT, R6, RZ, !P1 ;  /* 0x000000ff0600720b */ /* 0x000fe20004f4c000 */
[----:B------:R-:W-:Y:S01]  /*0390*/  STS.U8 [R15+0x20], R10 ;  /* 0x0000200a0f007388 */ /* 0x000fe20000000000 */
[----:B------:R-:W-:Y:S01]  /*03a0*/  FSETP.GTU.AND P1, PT, R7, RZ, !P1 ;  /* 0x000000ff0700720b */ /* 0x000fe20004f2c000 */
[----:B------:R-:W-:Y:S01]  /*03b0*/  IMAD.HI R6, R3, 0x78787879, RZ ;  /* 0x7878787903067827 */ /* 0x000fe200078e02ff */
[----:B------:R-:W-:Y:S01]  /*03c0*/  SEL R14, RZ, 0x1, P0 ;  /* 0x00000001ff0e7807 */ /* 0x000fe20000000000 */
[----:B------:R-:W-:Y:S01]  /*03d0*/  STS.U8 [R17+0x40], R16 ;  /* 0x0000401011007388 */ /* 0x000fe20000000000 */
[----:B------:R-:W-:-:S02]  /*03e0*/  SEL R11, RZ, 0x1, P4 ;  /* 0x00000001ff0b7807 */ /* 0x000fc40002000000 */
[----:B------:R-:W-:Y:S01]  /*03f0*/  SEL R18, RZ, 0x1, P3 ;  /* 0x00000001ff127807 */ /* 0x000fe20001800000 */
[----:B------:R-:W-:Y:S01]  /*0400*/  STS.U8 [R19+0x60], R14 ;  /* 0x0000600e13007388 */ /* 0x000fe20000000000 */
[----:B------:R-:W-:Y:S02]  /*0410*/  SEL R20, RZ, 0x1, P2 ;  /* 0x00000001ff147807 */ /* 0x000fe40001000000 */
[----:B------:R-:W-:Y:S01]  /*0420*/  SEL R22, RZ, 0x1, P1 ;  /* 0x00000001ff167807 */ /* 0x000fe20000800000 */
[----:B------:R-:W-:Y:S01]  /*0430*/  STS.U8 [R8+0x10], R11 ;  /* 0x0000100b08007388 */ /* 0x000fe20000000000 */
[----:B------:R-:W-:Y:S02]  /*0440*/  SHF.R.U32.HI R7, RZ, 0x2, R2 ;  /* 0x00000002ff077819 */ /* 0x000fe40000011602 */
[----:B-1----:R-:W-:Y:S01]  /*0450*/  SHF.R.U32.HI R9, RZ, 0x1f, R6 ;  /* 0x0000001fff097819 */ /* 0x002fe20000011606 */
[----:B------:R-:W-:Y:S01]  /*0460*/  STS.U8 [R15+0x30], R18 ;  /* 0x000030120f007388 */ /* 0x000fe20000000000 */
[----:B------:R-:W-:-:S02]  /*0470*/  SGXT.U32 R7, R7, 0x5 ;  /* 0x000000050707781a */ /* 0x000fc40000000000 */
[----:B------:R-:W-:Y:S01]  /*0480*/  LEA.HI.SX32 R6, R6, R9, 0x17 ;  /* 0x0000000906067211 */ /* 0x000fe200078fbaff */
[----:B------:R-:W-:Y:S01]  /*0490*/  STS.U8 [R17+0x50], R20 ;  /* 0x0000501411007388 */ /* 0x000fe20000000000 */
[----:B------:R-:W-:Y:S02]  /*04a0*/  LOP3.LUT R7, R0, R7, RZ, 0xfc, !PT ;  /* 0x0000000700077212 */ /* 0x000fe400078efcff */
[----:B------:R-:W-:Y:S01]  /*04b0*/  ISETP.GE.AND P0, PT, R3, 0x1100, PT ;  /* 0x000011000300780c */ /* 0x000fe20003f06270 */
[----:B------:R-:W-:Y:S01]  /*04c0*/  STS.U8 [R19+0x70], R22 ;  /* 0x0000701613007388 */ /* 0x000fe20000000000 */
[----:B------:R-:W-:Y:S01]  /*04d0*/  IMAD R0, R6, -0x440, R3 ;  /* 0xfffffbc006007824 */ /* 0x000fe200078e0203 */
[----:B------:R-:W-:Y:S03]  /*04e0*/  BAR.SYNC.DEFER_BLOCKING 0x0 ;  /* 0x0000000000007b1d */ /* 0x000fe60000010000 */
[----:B------:R-:W-:-:S04]  /*04f0*/  IMAD R7, R7, 0x440, R0 ;  /* 0x0000044007077824 */ /* 0x000fc800078e0200 */
[----:B------:R-:W-:Y:S01]  /*0500*/  IMAD R7, R6, 0x440000, R7 ;  /* 0x0044000006077824 */ /* 0x000fe200078e0207 */
[----:B------:R-:W1:Y:S02]  /*0510*/  LDS.64 R4, [R13] ;  /* 0x000000000d047984 */ /* 0x000e640000000a00 */
[C---:B-1----:R-:W-:Y:S02]  /*0520*/  PRMT R2, R4.reuse, 0x7772, RZ ;  /* 0x0000777204027816 */ /* 0x042fe400000000ff */
[C---:B------:R-:W-:Y:S02]  /*0530*/  PRMT R9, R4.reuse, 0x7771, RZ ;  /* 0x0000777104097816 */ /* 0x040fe400000000ff */
[----:B------:R-:W-:Y:S02]  /*0540*/  PRMT R0, R4, 0x7770, RZ ;  /* 0x0000777004007816 */ /* 0x000fe400000000ff */
[----:B------:R-:W-:Y:S02]  /*0550*/  PRMT R2, R9, 0x5410, R2 ;  /* 0x0000541009027816 */ /* 0x000fe40000000002 */
[----:B------:R-:W-:-:S02]  /*0560*/  PRMT R8, R5, 0x7772, RZ ;  /* 0x0000777205087816 */ /* 0x000fc400000000ff */
[----:B------:R-:W-:Y:S02]  /*0570*/  LOP3.LUT R2, R2, 0x10001, RZ, 0xc0, !PT ;  /* 0x0001000102027812 */ /* 0x000fe400078ec0ff */
[----:B------:R-:W-:Y:S02]  /*0580*/  PRMT R9, R5, 0x7771, RZ ;  /* 0x0000777105097816 */ /* 0x000fe400000000ff */
[----:B------:R-:W-:Y:S02]  /*0590*/  LOP3.LUT R11, R0, 0x1, RZ, 0xc0, !PT ;  /* 0x00000001000b7812 */ /* 0x000fe400078ec0ff */
[----:B------:R-:W-:Y:S02]  /*05a0*/  LOP3.LUT R0, R2, 0xffff, RZ, 0xc0, !PT ;  /* 0x0000ffff02007812 */ /* 0x000fe400078ec0ff */
[----:B------:R-:W-:Y:S02]  /*05b0*/  PRMT R8, R9, 0x5410, R8 ;  /* 0x0000541009087816 */ /* 0x000fe40000000008 */
[----:B------:R-:W-:-:S02]  /*05c0*/  PRMT R11, R11, 0x3340, R0 ;  /* 0x000033400b0b7816 */ /* 0x000fc40000000000 */
[----:B------:R-:W-:Y:S02]  /*05d0*/  PRMT R0, R5, 0x7770, RZ ;  /* 0x0000777005007816 */ /* 0x000fe400000000ff */
[----:B------:R-:W-:Y:S02]  /*05e0*/  LOP3.LUT R8, R8, 0x10001, RZ, 0xc0, !PT ;  /* 0x0001000108087812 */ /* 0x000fe400078ec0ff */
[----:B------:R-:W-:Y:S02]  /*05f0*/  SHF.R.U32.HI R3, RZ, 0x18, R4 ;  /* 0x00000018ff037819 */ /* 0x000fe40000011604 */
[----:B------:R-:W-:Y:S02]  /*0600*/  SHF.R.U32.HI R5, RZ, 0x18, R5 ;  /* 0x00000018ff057819 */ /* 0x000fe40000011605 */
[----:B------:R-:W-:Y:S02]  /*0610*/  LOP3.LUT R9, R0, 0x1, RZ, 0xc0, !PT ;  /* 0x0000000100097812 */ /* 0x000fe400078ec0ff */
[----:B------:R-:W-:-:S02]  /*0620*/  PRMT R4, R8, 0x7732, RZ ;  /* 0x0000773208047816 */ /* 0x000fc400000000ff */
[----:B------:R-:W-:Y:S02]  /*0630*/  SGXT.U32 R3, R3, 0x1 ;  /* 0x000000010303781a */ /* 0x000fe40000000000 */
[----:B------:R-:W-:Y:S02]  /*0640*/  PRMT R0, R2, 0x7732, RZ ;  /* 0x0000773202007816 */ /* 0x000fe400000000ff */
[----:B------:R-:W-:Y:S02]  /*0650*/  LOP3.LUT R8, R8, 0xffff, RZ, 0xc0, !PT ;  /* 0x0000ffff08087812 */ /* 0x000fe400078ec0ff */
[----:B------:R-:W-:Y:S02]  /*0660*/  SGXT.U32 R5, R5, 0x1 ;  /* 0x000000010505781a */ /* 0x000fe40000000000 */
[----:B------:R-:W-:Y:S02]  /*0670*/  IADD3 R2, P1, R7, UR4, RZ ;  /* 0x0000000407027c10 */ /* 0x000fe4000ff3e0ff */
[----:B------:R-:W-:-:S02]  /*0680*/  PRMT R8, R9, 0x3340, R8 ;  /* 0x0000334009087816 */ /* 0x000fc40000000008 */
[----:B------:R-:W-:Y:S02]  /*0690*/  PRMT R0, R0, 0x3340, R3 ;  /* 0x0000334000007816 */ /* 0x000fe40000000003 */
[----:B------:R-:W-:Y:S02]  /*06a0*/  PRMT R5, R4, 0x3340, R5 ;  /* 0x0000334004057816 */ /* 0x000fe40000000005 */
[----:B------:R-:W-:Y:S02]  /*06b0*/  LEA.HI.X.SX32 R3, R7, UR5, 0x1, P1 ;  /* 0x0000000507037c11 */ /* 0x000fe400088f0eff */
[----:B------:R-:W-:Y:S02]  /*06c0*/  PRMT R4, R11, 0x5410, R0 ;  /* 0x000054100b047816 */ /* 0x000fe40000000000 */
[----:B------:R-:W-:Y:S01]  /*06d0*/  PRMT R5, R8, 0x5410, R5 ;  /* 0x0000541008057816 */ /* 0x000fe20000000005 */
[----:B------:R-:W-:Y:S06]  /*06e0*/  @P0 EXIT ;  /* 0x000000000000094d */ /* 0x000fec0003800000 */
[----:B------:R-:W-:Y:S01]  /*06f0*/  STG.E.64 desc[UR6][R2.64], R4 ;  /* 0x0000000402007986 */ /* 0x000fe2000c101b06 */
[----:B------:R-:W-:Y:S05]  /*0700*/  EXIT ;  /* 0x000000000000794d */ /* 0x000fea0003800000 */
.L_x_0:
[----:B------:R-:W-:-:S00]  /*0710*/  BRA `(.L_x_0) ;  /* 0xfffffffc00fc7947 */ /* 0x000fc0000383ffff */
[----:B------:R-:W-:-:S00]  /*0720*/  NOP ;  /* 0x0000000000007918 */ /* 0x000fc00000000000 */
        /* <DEDUP_REMOVED lines=13> */
.L_x_1:


//--------------------- .nv.shared.triton_poi_fused_threshold_backward_7 --------------------------
	.section	.nv.shared.triton_poi_fused_threshold_backward_7,"aw",@nobits
	.sectionflags	@""
	.align	16
	.zero		1024


//--------------------- .nv.constant0.triton_poi_fused_threshold_backward_7 --------------------------
	.section	.nv.constant0.triton_poi_fused_threshold_backward_7,"a",@progbits
	.sectionflags	@""
	.align	4
.nv.constant0.triton_poi_fused_threshold_backward_7:
	.zero		552
